//
// Generated by NVIDIA NVVM Compiler
//
// Compiler Build ID: CL-36424714
// Cuda compilation tools, release 13.0, V13.0.88
// Based on NVVM 20.0.0
//

.version 9.0
.target sm_100
.address_size 64

	// .globl	_Z18EuclidianDistancesPfS_S_ii
// _ZZ18EuclidianDistancesPfS_S_iiE11accumResult has been demoted
// _ZZ18EuclidianDistancesPfS_S_iiE2sA has been demoted
// _ZZ18EuclidianDistancesPfS_S_iiE2sB has been demoted

.visible .entry _Z18EuclidianDistancesPfS_S_ii(
	.param .u64 .ptr .align 1 _Z18EuclidianDistancesPfS_S_ii_param_0,
	.param .u64 .ptr .align 1 _Z18EuclidianDistancesPfS_S_ii_param_1,
	.param .u64 .ptr .align 1 _Z18EuclidianDistancesPfS_S_ii_param_2,
	.param .u32 _Z18EuclidianDistancesPfS_S_ii_param_3,
	.param .u32 _Z18EuclidianDistancesPfS_S_ii_param_4
)
{
	.reg .pred 	%p<2>;
	.reg .b32 	%r<17>;
	.reg .b32 	%f<8>;
	.reg .b64 	%rd<13>;
	// demoted variable
	.shared .align 4 .b8 _ZZ18EuclidianDistancesPfS_S_iiE11accumResult[512];
	// demoted variable
	.shared .align 4 .b8 _ZZ18EuclidianDistancesPfS_S_iiE2sA[512];
	// demoted variable
	.shared .align 4 .b8 _ZZ18EuclidianDistancesPfS_S_iiE2sB[512];
	ld.param.u64 	%rd2, [_Z18EuclidianDistancesPfS_S_ii_param_0];
	ld.param.u64 	%rd3, [_Z18EuclidianDistancesPfS_S_ii_param_1];
	ld.param.u64 	%rd1, [_Z18EuclidianDistancesPfS_S_ii_param_2];
	ld.param.u32 	%r3, [_Z18EuclidianDistancesPfS_S_ii_param_4];
	cvta.to.global.u64 	%rd4, %rd3;
	cvta.to.global.u64 	%rd5, %rd2;
	mov.u32 	%r1, %ctaid.x;
	mov.u32 	%r2, %ctaid.y;
	mov.u32 	%r4, %tid.y;
	shl.b32 	%r5, %r1, 7;
	add.s32 	%r6, %r5, %r4;
	mul.wide.u32 	%rd6, %r6, 4;
	add.s64 	%rd7, %rd5, %rd6;
	ld.global.f32 	%f1, [%rd7];
	shl.b32 	%r7, %r4, 2;
	mov.u32 	%r8, _ZZ18EuclidianDistancesPfS_S_iiE2sA;
	add.s32 	%r9, %r8, %r7;
	st.shared.f32 	[%r9], %f1;
	shl.b32 	%r10, %r2, 7;
	add.s32 	%r11, %r10, %r4;
	mul.wide.u32 	%rd8, %r11, 4;
	add.s64 	%rd9, %rd4, %rd8;
	ld.global.f32 	%f2, [%rd9];
	mov.u32 	%r12, _ZZ18EuclidianDistancesPfS_S_iiE2sB;
	add.s32 	%r13, %r12, %r7;
	st.shared.f32 	[%r13], %f2;
	bar.sync 	0;
	ld.shared.f32 	%f3, [%r9];
	ld.shared.f32 	%f4, [%r13];
	sub.f32 	%f5, %f3, %f4;
	mul.f32 	%f6, %f5, %f5;
	mov.u32 	%r14, _ZZ18EuclidianDistancesPfS_S_iiE11accumResult;
	add.s32 	%r15, %r14, %r7;
	st.shared.f32 	[%r15], %f6;
	bar.sync 	0;
	bar.sync 	0;
	setp.ne.s32 	%p1, %r4, 0;
	@%p1 bra 	$L__BB0_2;
	cvta.to.global.u64 	%rd10, %rd1;
	ld.shared.f32 	%f7, [_ZZ18EuclidianDistancesPfS_S_iiE11accumResult];
	mad.lo.s32 	%r16, %r3, %r1, %r2;
	mul.wide.s32 	%rd11, %r16, 4;
	add.s64 	%rd12, %rd10, %rd11;
	st.global.f32 	[%rd12], %f7;
$L__BB0_2:
	bar.sync 	0;
	ret;

}


// ===== COMPILED SASS (sm_100) =====

	.target	sm_100

	.elftype	@"ET_EXEC"


//--------------------- .note.nv.tkinfo           --------------------------
	.section	.note.nv.tkinfo,"",@"SHT_NOTE"
	.sectionflags	@"SHF_NOTE_NV_TKINFO"
	.tkinfo
        /*0018*/ 	.word	0x00000002
        /*0030*/ 	.string	""
        /*0030*/ 	.string	"ptxas"
        /*0030*/ 	.string	"Cuda compilation tools, release 13.0, V13.0.88"
        /*0030*/ 	.string	"Build cuda_13.0.r13.0/compiler.36424714_0"
        /*0030*/ 	.string	"-arch sm_100 -m 64 "



//--------------------- .note.nv.cuinfo           --------------------------
	.section	.note.nv.cuinfo,"",@"SHT_NOTE"
	.sectionflags	@"SHF_NOTE_NV_CUINFO"
        /*0018*/ 	.short	0x0002
        /*001a*/ 	.short	0x0064
        /*001c*/ 	.short	0x0082
	.zero		2


//--------------------- .nv.info                  --------------------------
	.section	.nv.info,"",@"SHT_CUDA_INFO"
	.align	4


	//----- nvinfo : EIATTR_REGCOUNT
	.align		4
        /*0000*/ 	.byte	0x04, 0x2f
        /*0002*/ 	.short	(.L_1 - .L_0)
	.align		4
.L_0:
        /*0004*/ 	.word	index@(_Z18EuclidianDistancesPfS_S_ii)
        /*0008*/ 	.word	0x00000010


	//----- nvinfo : EIATTR_FRAME_SIZE
	.align		4
.L_1:
        /*000c*/ 	.byte	0x04, 0x11
        /*000e*/ 	.short	(.L_3 - .L_2)
	.align		4
.L_2:
        /*0010*/ 	.word	index@(_Z18EuclidianDistancesPfS_S_ii)
        /*0014*/ 	.word	0x00000000


	//----- nvinfo : EIATTR_MIN_STACK_SIZE
	.align		4
.L_3:
        /*0018*/ 	.byte	0x04, 0x12
        /*001a*/ 	.short	(.L_5 - .L_4)
	.align		4
.L_4:
        /*001c*/ 	.word	index@(_Z18EuclidianDistancesPfS_S_ii)
        /*0020*/ 	.word	0x00000000
.L_5:


//--------------------- .nv.compat                --------------------------
	.section	.nv.compat,"",@"SHT_CUDA_COMPAT_INFO"
	.align	4
        /*0000*/ 	.byte	0x02, 0x09, 0x00, 0x00, 0x02, 0x02, 0x01, 0x00, 0x02, 0x05, 0x05, 0x00, 0x03, 0x07, 0x01, 0x01
        /*0010*/ 	.byte	0x02, 0x03, 0x00, 0x00, 0x02, 0x06, 0x01, 0x00, 0x04, 0x0b, 0x08, 0x00, 0x09, 0x00, 0x00, 0x00
        /*0020*/ 	.byte	0x00, 0x00, 0x00, 0x00


//--------------------- .nv.info._Z18EuclidianDistancesPfS_S_ii --------------------------
	.section	.nv.info._Z18EuclidianDistancesPfS_S_ii,"",@"SHT_CUDA_INFO"
	.sectionflags	@""
	.align	4


	//----- nvinfo : EIATTR_CUDA_API_VERSION
	.align		4
        /*0000*/ 	.byte	0x04, 0x37
        /*0002*/ 	.short	(.L_7 - .L_6)
.L_6:
        /*0004*/ 	.word	0x00000082


	//----- nvinfo : EIATTR_KPARAM_INFO
	.align		4
.L_7:
        /*0008*/ 	.byte	0x04, 0x17
        /*000a*/ 	.short	(.L_9 - .L_8)
.L_8:
        /*000c*/ 	.word	0x00000000
        /*0010*/ 	.short	0x0004
        /*0012*/ 	.short	0x001c
        /*0014*/ 	.byte	0x00, 0xf0, 0x11, 0x00


	//----- nvinfo : EIATTR_KPARAM_INFO
	.align		4
.L_9:
        /*0018*/ 	.byte	0x04, 0x17
        /*001a*/ 	.short	(.L_11 - .L_10)
.L_10:
        /*001c*/ 	.word	0x00000000
        /*0020*/ 	.short	0x0003
        /*0022*/ 	.short	0x0018
        /*0024*/ 	.byte	0x00, 0xf0, 0x11, 0x00


	//----- nvinfo : EIATTR_KPARAM_INFO
	.align		4
.L_11:
        /*0028*/ 	.byte	0x04, 0x17
        /*002a*/ 	.short	(.L_13 - .L_12)
.L_12:
        /*002c*/ 	.word	0x00000000
        /*0030*/ 	.short	0x0002
        /*0032*/ 	.short	0x0010
        /*0034*/ 	.byte	0x00, 0xf5, 0x21, 0x00


	//----- nvinfo : EIATTR_KPARAM_INFO
	.align		4
.L_13:
        /*0038*/ 	.byte	0x04, 0x17
        /*003a*/ 	.short	(.L_15 - .L_14)
.L_14:
        /*003c*/ 	.word	0x00000000
        /*0040*/ 	.short	0x0001
        /*0042*/ 	.short	0x0008
        /*0044*/ 	.byte	0x00, 0xf5, 0x21, 0x00


	//----- nvinfo : EIATTR_KPARAM_INFO
	.align		4
.L_15:
        /*0048*/ 	.byte	0x04, 0x17
        /*004a*/ 	.short	(.L_17 - .L_16)
.L_16:
        /*004c*/ 	.word	0x00000000
        /*0050*/ 	.short	0x0000
        /*0052*/ 	.short	0x0000
        /*0054*/ 	.byte	0x00, 0xf5, 0x21, 0x00


	//----- nvinfo : EIATTR_SPARSE_MMA_MASK
	.align		4
.L_17:
        /*0058*/ 	.byte	0x03, 0x50
        /*005a*/ 	.short	0x0000


	//----- nvinfo : EIATTR_MAXREG_COUNT
	.align		4
        /*005c*/ 	.byte	0x03, 0x1b
        /*005e*/ 	.short	0x00ff


	//----- nvinfo : EIATTR_NUM_BARRIERS
	.align		4
        /*0060*/ 	.byte	0x02, 0x4c
        /*0062*/ 	.byte	0x01
	.zero		1


	//----- nvinfo : EIATTR_MERCURY_ISA_VERSION
	.align		4
        /*0064*/ 	.byte	0x03, 0x5f
        /*0066*/ 	.short	0x0101


	//----- nvinfo : EIATTR_VRC_CTA_INIT_COUNT
	.align		4
        /*0068*/ 	.byte	0x02, 0x4a
	.zero		1
	.zero		1


	//----- nvinfo : EIATTR_EXIT_INSTR_OFFSETS
	.align		4
        /*006c*/ 	.byte	0x04, 0x1c
        /*006e*/ 	.short	(.L_19 - .L_18)


	//   ....[0]....
.L_18:
        /*0070*/ 	.word	0x00000290


	//----- nvinfo : EIATTR_CBANK_PARAM_SIZE
	.align		4
.L_19:
        /*0074*/ 	.byte	0x03, 0x19
        /*0076*/ 	.short	0x0020


	//----- nvinfo : EIATTR_PARAM_CBANK
	.align		4
        /*0078*/ 	.byte	0x04, 0x0a
        /*007a*/ 	.short	(.L_21 - .L_20)
	.align		4
.L_20:
        /*007c*/ 	.word	index@(.nv.constant0._Z18EuclidianDistancesPfS_S_ii)
        /*0080*/ 	.short	0x0380
        /*0082*/ 	.short	0x0020


	//----- nvinfo : EIATTR_SW_WAR
	.align		4
.L_21:
        /*0084*/ 	.byte	0x04, 0x36
        /*0086*/ 	.short	(.L_23 - .L_22)
.L_22:
        /*0088*/ 	.word	0x00000008
.L_23:


//--------------------- .nv.callgraph             --------------------------
	.section	.nv.callgraph,"",@"SHT_CUDA_CALLGRAPH"
	.align	4
	.sectionentsize	8
	.align		4
        /*0000*/ 	.word	0x00000000
	.align		4
        /*0004*/ 	.word	0xffffffff
	.align		4
        /*0008*/ 	.word	0x00000000
	.align		4
        /*000c*/ 	.word	0xfffffffe
	.align		4
        /*0010*/ 	.word	0x00000000
	.align		4
        /*0014*/ 	.word	0xfffffffd
	.align		4
        /*0018*/ 	.word	0x00000000
	.align		4
        /*001c*/ 	.word	0xfffffffc


//--------------------- .text._Z18EuclidianDistancesPfS_S_ii --------------------------
	.section	.text._Z18EuclidianDistancesPfS_S_ii,"ax",@progbits
	.align	128
        .global         _Z18EuclidianDistancesPfS_S_ii
        .type           _Z18EuclidianDistancesPfS_S_ii,@function
        .size           _Z18EuclidianDistancesPfS_S_ii,(.L_x_1 - _Z18EuclidianDistancesPfS_S_ii)
        .other          _Z18EuclidianDistancesPfS_S_ii,@"STO_CUDA_ENTRY STV_DEFAULT"
_Z18EuclidianDistancesPfS_S_ii:
.text._Z18EuclidianDistancesPfS_S_ii:
[----:B------:R-:W-:Y:S01]  /*0000*/  LDC R1, c[0x0][0x37c] ;  /* 0x0000df00ff017b82 */ /* 0x000fe20000000800 */
[----:B------:R-:W0:Y:S07]  /*0010*/  S2R R6, SR_CTAID.X ;  /* 0x0000000000067919 */ /* 0x000e2e0000002500 */
[----:B------:R-:W1:Y:S01]  /*0020*/  LDC.64 R2, c[0x0][0x380] ;  /* 0x0000e000ff027b82 */ /* 0x000e620000000a00 */
[----:B------:R-:W2:Y:S01]  /*0030*/  LDCU.64 UR8, c[0x0][0x358] ;  /* 0x00006b00ff0877ac */ /* 0x000ea20008000a00 */
[----:B------:R-:W0:Y:S01]  /*0040*/  S2R R8, SR_TID.Y ;  /* 0x0000000000087919 */ /* 0x000e220000002200 */
[----:B------:R-:W3:Y:S05]  /*0050*/  S2R R13, SR_CTAID.Y ;  /* 0x00000000000d7919 */ /* 0x000eea0000002600 */
[----:B------:R-:W4:Y:S01]  /*0060*/  LDC.64 R4, c[0x0][0x388] ;  /* 0x0000e200ff047b82 */ /* 0x000f220000000a00 */
[----:B0-----:R-:W-:-:S02]  /*0070*/  LEA R7, R6, R8, 0x7 ;  /* 0x0000000806077211 */ /* 0x001fc400078e38ff */
[----:B---3--:R-:W-:-:S03]  /*0080*/  LEA R9, R13, R8, 0x7 ;  /* 0x000000080d097211 */ /* 0x008fc600078e38ff */
[----:B-1----:R-:W-:-:S04]  /*0090*/  IMAD.WIDE.U32 R2, R7, 0x4, R2 ;  /* 0x0000000407027825 */ /* 0x002fc800078e0002 */
[----:B----4-:R-:W-:Y:S02]  /*00a0*/  IMAD.WIDE.U32 R4, R9, 0x4, R4 ;  /* 0x0000000409047825 */ /* 0x010fe400078e0004 */
[----:B--2---:R-:W2:Y:S04]  /*00b0*/  LDG.E R2, desc[UR8][R2.64] ;  /* 0x0000000802027981 */ /* 0x004ea8000c1e1900 */
[----:B------:R0:W3:Y:S01]  /*00c0*/  LDG.E R4, desc[UR8][R4.64] ;  /* 0x0000000804047981 */ /* 0x0000e2000c1e1900 */
[----:B------:R-:W1:Y:S01]  /*00d0*/  S2UR UR7, SR_CgaCtaId ;  /* 0x00000000000779c3 */ /* 0x000e620000008800 */
[----:B------:R-:W-:Y:S01]  /*00e0*/  UMOV UR4, 0x400 ;  /* 0x0000040000047882 */ /* 0x000fe20000000000 */
[----:B------:R-:W-:Y:S01]  /*00f0*/  ISETP.NE.AND P0, PT, R8, RZ, PT ;  /* 0x000000ff0800720c */ /* 0x000fe20003f05270 */
[----:B------:R-:W-:-:S02]  /*0100*/  UIADD3 UR5, UPT, UPT, UR4, 0x200, URZ ;  /* 0x0000020004057890 */ /* 0x000fc4000fffe0ff */
[----:B------:R-:W-:Y:S02]  /*0110*/  UIADD3 UR6, UPT, UPT, UR4, 0x400, URZ ;  /* 0x0000040004067890 */ /* 0x000fe4000fffe0ff */
[----:B-1----:R-:W-:Y:S02]  /*0120*/  ULEA UR5, UR7, UR5, 0x18 ;  /* 0x0000000507057291 */ /* 0x002fe4000f8ec0ff */
[----:B------:R-:W-:Y:S02]  /*0130*/  ULEA UR6, UR7, UR6, 0x18 ;  /* 0x0000000607067291 */ /* 0x000fe4000f8ec0ff */
[----:B------:R-:W-:Y:S02]  /*0140*/  ULEA UR4, UR7, UR4, 0x18 ;  /* 0x0000000407047291 */ /* 0x000fe4000f8ec0ff */
[C---:B------:R-:W-:Y:S02]  /*0150*/  LEA R7, R8.reuse, UR5, 0x2 ;  /* 0x0000000508077c11 */ /* 0x040fe4000f8e10ff */
[----:B------:R-:W-:-:S02]  /*0160*/  LEA R9, R8, UR6, 0x2 ;  /* 0x0000000608097c11 */ /* 0x000fc4000f8e10ff */
[----:B0-----:R-:W-:Y:S01]  /*0170*/  LEA R5, R8, UR4, 0x2 ;  /* 0x0000000408057c11 */ /* 0x001fe2000f8e10ff */
[----:B--2---:R-:W-:Y:S04]  /*0180*/  STS [R7], R2 ;  /* 0x0000000207007388 */ /* 0x004fe80000000800 */
[----:B---3--:R-:W-:Y:S01]  /*0190*/  STS [R9], R4 ;  /* 0x0000000409007388 */ /* 0x008fe20000000800 */
[----:B------:R-:W-:Y:S06]  /*01a0*/  BAR.SYNC.DEFER_BLOCKING 0x0 ;  /* 0x0000000000007b1d */ /* 0x000fec0000010000 */
[----:B------:R0:W-:Y:S04]  /*01b0*/  LDS R0, [R7] ;  /* 0x0000000007007984 */ /* 0x0001e80000000800 */
[----:B------:R-:W1:Y:S01]  /*01c0*/  LDS R3, [R9] ;  /* 0x0000000009037984 */ /* 0x000e620000000800 */
[----:B0-----:R-:W0:Y:S02]  /*01d0*/  @!P0 LDC R7, c[0x0][0x39c] ;  /* 0x0000e700ff078b82 */ /* 0x001e240000000800 */
[----:B0-----:R-:W-:-:S02]  /*01e0*/  @!P0 IMAD R7, R6, R7, R13 ;  /* 0x0000000706078224 */ /* 0x001fc400078e020d */
[----:B-1----:R-:W-:-:S04]  /*01f0*/  FADD R0, R0, -R3 ;  /* 0x8000000300007221 */ /* 0x002fc80000000000 */
[----:B------:R-:W0:Y:S01]  /*0200*/  @!P0 LDC.64 R2, c[0x0][0x390] ;  /* 0x0000e400ff028b82 */ /* 0x000e220000000a00 */
[----:B------:R-:W-:-:S05]  /*0210*/  FMUL R0, R0, R0 ;  /* 0x0000000000007220 */ /* 0x000fca0000400000 */
[----:B------:R-:W-:Y:S01]  /*0220*/  STS [R5], R0 ;  /* 0x0000000005007388 */ /* 0x000fe20000000800 */
[----:B0-----:R-:W-:Y:S01]  /*0230*/  @!P0 IMAD.WIDE R2, R7, 0x4, R2 ;  /* 0x0000000407028825 */ /* 0x001fe200078e0202 */
[----:B------:R-:W-:Y:S08]  /*0240*/  BAR.SYNC.DEFER_BLOCKING 0x0 ;  /* 0x0000000000007b1d */ /* 0x000ff00000010000 */
[----:B------:R-:W-:Y:S06]  /*0250*/  BAR.SYNC.DEFER_BLOCKING 0x0 ;  /* 0x0000000000007b1d */ /* 0x000fec0000010000 */
[----:B------:R-:W0:Y:S04]  /*0260*/  @!P0 LDS R11, [UR4] ;  /* 0x00000004ff0b8984 */ /* 0x000e280008000800 */
[----:B0-----:R-:W-:Y:S01]  /*0270*/  @!P0 STG.E desc[UR8][R2.64], R11 ;  /* 0x0000000b02008986 */ /* 0x001fe2000c101908 */
[----:B------:R-:W-:Y:S06]  /*0280*/  BAR.SYNC.DEFER_BLOCKING 0x0 ;  /* 0x0000000000007b1d */ /* 0x000fec0000010000 */
[----:B------:R-:W-:Y:S05]  /*0290*/  EXIT ;  /* 0x000000000000794d */ /* 0x000fea0003800000 */
.L_x_0:
[----:B------:R-:W-:-:S00]  /*02a0*/  BRA `(.L_x_0) ;  /* 0xfffffffc00fc7947 */ /* 0x000fc0000383ffff */
[----:B------:R-:W-:-:S00]  /*02b0*/  NOP ;  /* 0x0000000000007918 */ /* 0x000fc00000000000 */
        /* <DEDUP_REMOVED lines=12> */
.L_x_1:


//--------------------- .nv.shared._Z18EuclidianDistancesPfS_S_ii --------------------------
	.section	.nv.shared._Z18EuclidianDistancesPfS_S_ii,"aw",@nobits
	.sectionflags	@""
	.align	4
.nv.shared._Z18EuclidianDistancesPfS_S_ii:
	.zero		2560


//--------------------- .nv.shared.reserved.0     --------------------------
	.section	.nv.shared.reserved.0,"aw",@nobits
	.weak		__nv_reservedSMEM_offset_0_alias
	.size		__nv_reservedSMEM_offset_0_alias, 0, 64
	.other		__nv_reservedSMEM_offset_0_alias,@"STO_CUDA_RESERVED_SHARED STV_DEFAULT"
__nv_reservedSMEM_offset_0_alias:
	.zero		0
	.zero		64


//--------------------- .nv.constant0._Z18EuclidianDistancesPfS_S_ii --------------------------
	.section	.nv.constant0._Z18EuclidianDistancesPfS_S_ii,"a",@progbits
	.sectionflags	@""
	.align	4
.nv.constant0._Z18EuclidianDistancesPfS_S_ii:
	.zero		928


//--------------------- SYMBOLS --------------------------

	.type		.nv.reservedSmem.offset0,@object
	.size		.nv.reservedSmem.offset0,0x4
	.type		.nv.reservedSmem.cap,@object
	.size		.nv.reservedSmem.cap,0x4
